	.headerflags	@"EF_CUDA_TEXMODE_UNIFIED EF_CUDA_64BIT_ADDRESS EF_CUDA_ACCELERATORS EF_CUDA_SM90 EF_CUDA_VIRTUAL_SM(EF_CUDA_SM90)"
	.elftype	@"ET_EXEC"


//--------------------- .nv.info                  --------------------------
	.section	.nv.info,"",@"SHT_CUDA_INFO"
	.align	4


	//----- nvinfo : EIATTR_REGCOUNT
	.align		4
        /*0000*/ 	.byte	0x04, 0x2f
        /*0002*/ 	.short	(.L_2 - .L_1)
	.align		4
.L_1:
        /*0004*/ 	.word	index@(triton_red_fused_avg_pool2d_native_group_norm_24)
        /*0008*/ 	.word	0x00000020


	//----- nvinfo : EIATTR_MIN_STACK_SIZE
	.align		4
.L_2:
        /*000c*/ 	.byte	0x04, 0x12
        /*000e*/ 	.short	(.L_4 - .L_3)
	.align		4
.L_3:
        /*0010*/ 	.word	index@(triton_red_fused_avg_pool2d_native_group_norm_24)
        /*0014*/ 	.word	0x00000000


	//----- nvinfo : EIATTR_FRAME_SIZE
	.align		4
.L_4:
        /*0018*/ 	.byte	0x04, 0x11
        /*001a*/ 	.short	(.L_6 - .L_5)
	.align		4
.L_5:
        /*001c*/ 	.word	index@(triton_red_fused_avg_pool2d_native_group_norm_24)
        /*0020*/ 	.word	0x00000000


	//----- nvinfo : EIATTR_MIN_STACK_SIZE
	.align		4
.L_6:
        /*0024*/ 	.byte	0x04, 0x12
        /*0026*/ 	.short	(.L_8 - .L_7)
	.align		4
.L_7:
        /*0028*/ 	.word	index@(triton_red_fused_avg_pool2d_native_group_norm_24)
        /*002c*/ 	.word	0x00000000
.L_8:


//--------------------- .nv.info.triton_red_fused_avg_pool2d_native_group_norm_24 --------------------------
	.section	.nv.info.triton_red_fused_avg_pool2d_native_group_norm_24,"",@"SHT_CUDA_INFO"
	.sectionflags	@""
	.align	4


	//----- nvinfo : EIATTR_CUDA_API_VERSION
	.align		4
        /*0000*/ 	.byte	0x04, 0x37
        /*0002*/ 	.short	(.L_10 - .L_9)
.L_9:
        /*0004*/ 	.word	0x0000007c


	//----- nvinfo : EIATTR_KPARAM_INFO
	.align		4
.L_10:
        /*0008*/ 	.byte	0x04, 0x17
        /*000a*/ 	.short	(.L_12 - .L_11)
.L_11:
        /*000c*/ 	.word	0x00000000
        /*0010*/ 	.short	0x0006
        /*0012*/ 	.short	0x002c
        /*0014*/ 	.byte	0x00, 0xf0, 0x11, 0x00


	//----- nvinfo : EIATTR_KPARAM_INFO
	.align		4
.L_12:
        /*0018*/ 	.byte	0x04, 0x17
        /*001a*/ 	.short	(.L_14 - .L_13)
.L_13:
        /*001c*/ 	.word	0x00000000
        /*0020*/ 	.short	0x0005
        /*0022*/ 	.short	0x0028
        /*0024*/ 	.byte	0x00, 0xf0, 0x11, 0x00


	//----- nvinfo : EIATTR_KPARAM_INFO
	.align		4
.L_14:
        /*0028*/ 	.byte	0x04, 0x17
        /*002a*/ 	.short	(.L_16 - .L_15)
.L_15:
        /*002c*/ 	.word	0x00000000
        /*0030*/ 	.short	0x0004
        /*0032*/ 	.short	0x0020
        /*0034*/ 	.byte	0x00, 0xf4, 0x21, 0x00


	//----- nvinfo : EIATTR_KPARAM_INFO
	.align		4
.L_16:
        /*0038*/ 	.byte	0x04, 0x17
        /*003a*/ 	.short	(.L_18 - .L_17)
.L_17:
        /*003c*/ 	.word	0x00000000
        /*0040*/ 	.short	0x0003
        /*0042*/ 	.short	0x0018
        /*0044*/ 	.byte	0x00, 0xf4, 0x21, 0x00


	//----- nvinfo : EIATTR_KPARAM_INFO
	.align		4
.L_18:
        /*0048*/ 	.byte	0x04, 0x17
        /*004a*/ 	.short	(.L_20 - .L_19)
.L_19:
        /*004c*/ 	.word	0x00000000
        /*0050*/ 	.short	0x0002
        /*0052*/ 	.short	0x0010
        /*0054*/ 	.byte	0x00, 0xf4, 0x21, 0x00


	//----- nvinfo : EIATTR_KPARAM_INFO
	.align		4
.L_20:
        /*0058*/ 	.byte	0x04, 0x17
        /*005a*/ 	.short	(.L_22 - .L_21)
.L_21:
        /*005c*/ 	.word	0x00000000
        /*0060*/ 	.short	0x0001
        /*0062*/ 	.short	0x0008
        /*0064*/ 	.byte	0x00, 0xf4, 0x21, 0x00


	//----- nvinfo : EIATTR_KPARAM_INFO
	.align		4
.L_22:
        /*0068*/ 	.byte	0x04, 0x17
        /*006a*/ 	.short	(.L_24 - .L_23)
.L_23:
        /*006c*/ 	.word	0x00000000
        /*0070*/ 	.short	0x0000
        /*0072*/ 	.short	0x0000
        /*0074*/ 	.byte	0x00, 0xf4, 0x21, 0x00


	//----- nvinfo : EIATTR_SPARSE_MMA_MASK
	.align		4
.L_24:
        /*0078*/ 	.byte	0x03, 0x50
        /*007a*/ 	.short	0x0000


	//----- nvinfo : EIATTR_MAXREG_COUNT
	.align		4
        /*007c*/ 	.byte	0x03, 0x1b
        /*007e*/ 	.short	0x00ff


	//----- nvinfo : EIATTR_COOP_GROUP_MASK_REGIDS
	.align		4
        /*0080*/ 	.byte	0x04, 0x29
        /*0082*/ 	.short	(.L_26 - .L_25)


	//   ....[0]....
.L_25:
        /*0084*/ 	.word	0xffffffff


	//   ....[1]....
        /*0088*/ 	.word	0xffffffff


	//   ....[2]....
        /*008c*/ 	.word	0xffffffff


	//   ....[3]....
        /*0090*/ 	.word	0xffffffff


	//   ....[4]....
        /*0094*/ 	.word	0xffffffff


	//   ....[5]....
        /*0098*/ 	.word	0xffffffff


	//   ....[6]....
        /*009c*/ 	.word	0xffffffff


	//   ....[7]....
        /*00a0*/ 	.word	0xffffffff


	//   ....[8]....
        /*00a4*/ 	.word	0xffffffff


	//   ....[9]....
        /*00a8*/ 	.word	0xffffffff


	//   ....[10]....
        /*00ac*/ 	.word	0xffffffff


	//   ....[11]....
        /*00b0*/ 	.word	0xffffffff


	//   ....[12]....
        /*00b4*/ 	.word	0xffffffff


	//   ....[13]....
        /*00b8*/ 	.word	0xffffffff


	//   ....[14]....
        /*00bc*/ 	.word	0xffffffff


	//----- nvinfo : EIATTR_COOP_GROUP_INSTR_OFFSETS
	.align		4
.L_26:
        /*00c0*/ 	.byte	0x04, 0x28
        /*00c2*/ 	.short	(.L_28 - .L_27)


	//   ....[0]....
.L_27:
        /*00c4*/ 	.word	0x000005a0


	//   ....[1]....
        /*00c8*/ 	.word	0x00000840


	//   ....[2]....
        /*00cc*/ 	.word	0x00000870


	//   ....[3]....
        /*00d0*/ 	.word	0x000008c0


	//   ....[4]....
        /*00d4*/ 	.word	0x000009d0


	//   ....[5]....
        /*00d8*/ 	.word	0x00000a30


	//   ....[6]....
        /*00dc*/ 	.word	0x00000a70


	//   ....[7]....
        /*00e0*/ 	.word	0x00000c40


	//   ....[8]....
        /*00e4*/ 	.word	0x00000c70


	//   ....[9]....
        /*00e8*/ 	.word	0x00000e90


	//   ....[10]....
        /*00ec*/ 	.word	0x00000ea0


	//   ....[11]....
        /*00f0*/ 	.word	0x00000eb0


	//   ....[12]....
        /*00f4*/ 	.word	0x00000f40


	//   ....[13]....
        /*00f8*/ 	.word	0x00001040


	//   ....[14]....
        /*00fc*/ 	.word	0x00001060


	//----- nvinfo : EIATTR_EXIT_INSTR_OFFSETS
	.align		4
.L_28:
        /*0100*/ 	.byte	0x04, 0x1c
        /*0102*/ 	.short	(.L_30 - .L_29)


	//   ....[0]....
.L_29:
        /*0104*/ 	.word	0x00001280


	//   ....[1]....
        /*0108*/ 	.word	0x000012c0


	//----- nvinfo : EIATTR_REQNTID
	.align		4
.L_30:
        /*010c*/ 	.byte	0x04, 0x10
        /*010e*/ 	.short	(.L_32 - .L_31)
.L_31:
        /*0110*/ 	.word	0x00000080
        /*0114*/ 	.word	0x00000001
        /*0118*/ 	.word	0x00000001


	//----- nvinfo : EIATTR_CBANK_PARAM_SIZE
	.align		4
.L_32:
        /*011c*/ 	.byte	0x03, 0x19
        /*011e*/ 	.short	0x0030


	//----- nvinfo : EIATTR_PARAM_CBANK
	.align		4
        /*0120*/ 	.byte	0x04, 0x0a
        /*0122*/ 	.short	(.L_34 - .L_33)
	.align		4
.L_33:
        /*0124*/ 	.word	index@(.nv.constant0.triton_red_fused_avg_pool2d_native_group_norm_24)
        /*0128*/ 	.short	0x0210
        /*012a*/ 	.short	0x0030


	//----- nvinfo : EIATTR_SW_WAR
	.align		4
.L_34:
        /*012c*/ 	.byte	0x04, 0x36
        /*012e*/ 	.short	(.L_36 - .L_35)
.L_35:
        /*0130*/ 	.word	0x00000008
.L_36:


//--------------------- .nv.callgraph             --------------------------
	.section	.nv.callgraph,"",@"SHT_CUDA_CALLGRAPH"
	.align	4
	.sectionentsize	8
	.align		4
        /*0000*/ 	.word	0x00000000
	.align		4
        /*0004*/ 	.word	0xffffffff
	.align		4
        /*0008*/ 	.word	0x00000000
	.align		4
        /*000c*/ 	.word	0xfffffffe
	.align		4
        /*0010*/ 	.word	0x00000000
	.align		4
        /*0014*/ 	.word	0xfffffffd
	.align		4
        /*0018*/ 	.word	0x00000000
	.align		4
        /*001c*/ 	.word	0xfffffffc


//--------------------- .nv.constant4             --------------------------
	.section	.nv.constant4,"a",@progbits
	.align	8
	.align		8
.nv.constant4:
        /*0000*/ 	.dword	_$_str


//--------------------- .text.triton_red_fused_avg_pool2d_native_group_norm_24 --------------------------
	.section	.text.triton_red_fused_avg_pool2d_native_group_norm_24,"ax",@progbits
	.sectionflags	@"SHF_BARRIERS=1"
	.align	128
        .global         triton_red_fused_avg_pool2d_native_group_norm_24
        .type           triton_red_fused_avg_pool2d_native_group_norm_24,@function
        .size           triton_red_fused_avg_pool2d_native_group_norm_24,(.L_x_1 - triton_red_fused_avg_pool2d_native_group_norm_24)
        .other          triton_red_fused_avg_pool2d_native_group_norm_24,@"STO_CUDA_ENTRY STV_DEFAULT"
triton_red_fused_avg_pool2d_native_group_norm_24:
.text.triton_red_fused_avg_pool2d_native_group_norm_24:
[----:B------:R-:W0:Y:S01]  /*0000*/  LDC R1, c[0x0][0x28] ;  /* 0x00000a00ff017b82 */ /* 0x000e220000000800 */
[----:B------:R-:W1:Y:S07]  /*0010*/  S2R R12, SR_CTAID.X ;  /* 0x00000000000c7919 */ /* 0x000e6e0000002500 */
[----:B------:R-:W2:Y:S01]  /*0020*/  LDC.64 R6, c[0x0][0x210] ;  /* 0x00008400ff067b82 */ /* 0x000ea20000000a00 */
[----:B------:R-:W-:Y:S01]  /*0030*/  IMAD.MOV.U32 R5, RZ, RZ, RZ ;  /* 0x000000ffff057224 */ /* 0x000fe200078e00ff */
[----:B------:R-:W-:Y:S01]  /*0040*/  CS2R R24, SRZ ;  /* 0x0000000000187805 */ /* 0x000fe2000001ff00 */
[----:B------:R-:W3:Y:S01]  /*0050*/  S2R R9, SR_TID.X ;  /* 0x0000000000097919 */ /* 0x000ee20000002100 */
[----:B------:R-:W-:Y:S01]  /*0060*/  ULDC.64 UR6, c[0x0][0x208] ;  /* 0x0000820000067ab9 */ /* 0x000fe20000000a00 */
[----:B------:R-:W-:Y:S01]  /*0070*/  ULDC.64 UR4, c[0x0][0x210] ;  /* 0x0000840000047ab9 */ /* 0x000fe20000000a00 */
[----:B-1----:R-:W-:Y:S01]  /*0080*/  IMAD.SHL.U32 R12, R12, 0x4, RZ ;  /* 0x000000040c0c7824 */ /* 0x002fe200078e00ff */
[----:B---3--:R-:W-:-:S04]  /*0090*/  SHF.R.U32.HI R4, RZ, 0x1, R9 ;  /* 0x00000001ff047819 */ /* 0x008fc80000011609 */
[----:B------:R-:W-:Y:S02]  /*00a0*/  LOP3.LUT R8, R12, 0x3, R9, 0xf8, !PT ;  /* 0x000000030c087812 */ /* 0x000fe400078ef809 */
[----:B------:R-:W-:Y:S02]  /*00b0*/  LOP3.LUT R0, R4, 0x6, RZ, 0xc0, !PT ;  /* 0x0000000604007812 */ /* 0x000fe400078ec0ff */
[C---:B------:R-:W-:Y:S02]  /*00c0*/  SHF.L.U32 R3, R8.reuse, 0x9, RZ ;  /* 0x0000000908037819 */ /* 0x040fe400000006ff */
[----:B------:R-:W-:Y:S02]  /*00d0*/  LOP3.LUT R0, R0, 0x70, R9, 0xf8, !PT ;  /* 0x0000007000007812 */ /* 0x000fe400078ef809 */
[----:B------:R-:W-:Y:S02]  /*00e0*/  ISETP.GE.AND P0, PT, R8, 0x80, PT ;  /* 0x000000800800780c */ /* 0x000fe40003f06270 */
[----:B------:R-:W-:-:S05]  /*00f0*/  LOP3.LUT R15, R3, R0, RZ, 0xfc, !PT ;  /* 0x00000000030f7212 */ /* 0x000fca00078efcff */
[----:B--2---:R-:W-:Y:S01]  /*0100*/  IMAD.WIDE R6, R15, 0x4, R6 ;  /* 0x000000040f067825 */ /* 0x004fe200078e0206 */
[----:B------:R-:W-:-:S05]  /*0110*/  SHF.R.S32.HI R0, RZ, 0x1f, R3 ;  /* 0x0000001fff007819 */ /* 0x000fca0000011403 */
[----:B------:R-:W2:Y:S04]  /*0120*/  @!P0 LDG.E.EL R5, desc[UR6][R6.64] ;  /* 0x0000000606058981 */ /* 0x000ea8000c2e1900 */
[----:B------:R-:W3:Y:S01]  /*0130*/  @!P0 LDG.E.EL R25, desc[UR6][R6.64+0x4] ;  /* 0x0000040606198981 */ /* 0x000ee2000c2e1900 */
[----:B------:R-:W-:-:S03]  /*0140*/  LEA R2, P1, R15, UR4, 0x2 ;  /* 0x000000040f027c11 */ /* 0x000fc6000f8210ff */
[----:B------:R-:W4:Y:S01]  /*0150*/  @!P0 LDG.E.EL R24, desc[UR6][R6.64+0x20] ;  /* 0x0000200606188981 */ /* 0x000f22000c2e1900 */
[----:B------:R-:W-:Y:S02]  /*0160*/  CS2R R22, SRZ ;  /* 0x0000000000167805 */ /* 0x000fe4000001ff00 */
[----:B------:R-:W-:Y:S02]  /*0170*/  CS2R R20, SRZ ;  /* 0x0000000000147805 */ /* 0x000fe4000001ff00 */
[----:B------:R-:W-:Y:S02]  /*0180*/  LEA.HI.X R3, R15, UR5, R0, 0x2, P1 ;  /* 0x000000050f037c11 */ /* 0x000fe400088f1400 */
[----:B------:R-:W-:Y:S01]  /*0190*/  CS2R R18, SRZ ;  /* 0x0000000000127805 */ /* 0x000fe2000001ff00 */
[----:B------:R1:W5:Y:S04]  /*01a0*/  @!P0 LDG.E.EL R23, desc[UR6][R6.64+0x24] ;  /* 0x0000240606178981 */ /* 0x000368000c2e1900 */
[----:B------:R-:W5:Y:S04]  /*01b0*/  @!P0 LDG.E.EL R22, desc[UR6][R2.64+0x400] ;  /* 0x0004000602168981 */ /* 0x000f68000c2e1900 */
[----:B------:R-:W5:Y:S01]  /*01c0*/  @!P0 LDG.E.EL R21, desc[UR6][R2.64+0x404] ;  /* 0x0004040602158981 */ /* 0x000f62000c2e1900 */
[----:B------:R-:W-:-:S03]  /*01d0*/  CS2R R16, SRZ ;  /* 0x0000000000107805 */ /* 0x000fc6000001ff00 */
[----:B------:R-:W5:Y:S04]  /*01e0*/  @!P0 LDG.E.EL R19, desc[UR6][R2.64+0x200] ;  /* 0x0002000602138981 */ /* 0x000f68000c2e1900 */
[----:B------:R-:W5:Y:S04]  /*01f0*/  @!P0 LDG.E.EL R20, desc[UR6][R2.64+0x204] ;  /* 0x0002040602148981 */ /* 0x000f68000c2e1900 */
[----:B------:R-:W5:Y:S01]  /*0200*/  @!P0 LDG.E.EL R16, desc[UR6][R2.64+0x220] ;  /* 0x0002200602108981 */ /* 0x000f62000c2e1900 */
[----:B------:R-:W-:-:S03]  /*0210*/  HFMA2.MMA R0, -RZ, RZ, 0, 0 ;  /* 0x00000000ff007435 */ /* 0x000fc600000001ff */
[----:B------:R-:W5:Y:S01]  /*0220*/  @!P0 LDG.E.EL R17, desc[UR6][R2.64+0x224] ;  /* 0x0002240602118981 */ /* 0x000f62000c2e1900 */
[----:B-1----:R-:W-:-:S03]  /*0230*/  CS2R R6, SRZ ;  /* 0x0000000000067805 */ /* 0x002fc6000001ff00 */
[----:B------:R-:W5:Y:S01]  /*0240*/  @!P0 LDG.E.EL R18, desc[UR6][R2.64+0x420] ;  /* 0x0004200602128981 */ /* 0x000f62000c2e1900 */
[----:B------:R-:W-:-:S03]  /*0250*/  CS2R R14, SRZ ;  /* 0x00000000000e7805 */ /* 0x000fc6000001ff00 */
[----:B------:R-:W5:Y:S04]  /*0260*/  @!P0 LDG.E.EL R0, desc[UR6][R2.64+0x600] ;  /* 0x0006000602008981 */ /* 0x000f68000c2e1900 */
[----:B------:R-:W5:Y:S04]  /*0270*/  @!P0 LDG.E.EL R6, desc[UR6][R2.64+0x604] ;  /* 0x0006040602068981 */ /* 0x000f68000c2e1900 */
[----:B------:R-:W5:Y:S04]  /*0280*/  @!P0 LDG.E.EL R7, desc[UR6][R2.64+0x424] ;  /* 0x0004240602078981 */ /* 0x000f68000c2e1900 */
[----:B------:R-:W5:Y:S04]  /*0290*/  @!P0 LDG.E.EL R14, desc[UR6][R2.64+0x620] ;  /* 0x00062006020e8981 */ /* 0x000f68000c2e1900 */
[----:B------:R1:W5:Y:S01]  /*02a0*/  @!P0 LDG.E.EL R15, desc[UR6][R2.64+0x624] ;  /* 0x00062406020f8981 */ /* 0x000362000c2e1900 */
[----:B------:R-:W-:Y:S01]  /*02b0*/  ISETP.LT.AND P3, PT, R8, 0x80, PT ;  /* 0x000000800800780c */ /* 0x000fe20003f61270 */
[----:B------:R-:W1:Y:S01]  /*02c0*/  S2UR UR5, SR_CgaCtaId ;  /* 0x00000000000579c3 */ /* 0x000e620000008800 */
[----:B------:R-:W-:Y:S01]  /*02d0*/  UMOV UR4, 0x400 ;  /* 0x0000040000047882 */ /* 0x000fe20000000000 */
[----:B------:R-:W-:-:S02]  /*02e0*/  LOP3.LUT R4, R4, 0x30, RZ, 0xc0, !PT ;  /* 0x0000003004047812 */ /* 0x000fc400078ec0ff */
[----:B01----:R-:W-:-:S04]  /*02f0*/  FSEL R3, RZ, 3, P0 ;  /* 0x40400000ff037808 */ /* 0x003fc80000000000 */
[----:B------:R-:W-:Y:S01]  /*0300*/  FSETP.GEU.AND P2, PT, R3, 1.175494350822287508e-38, PT ;  /* 0x008000000300780b */ /* 0x000fe20003f4e000 */
[----:B------:R-:W-:Y:S01]  /*0310*/  UPRMT UR4, UR5, 0x654, UR4 ;  /* 0x0000065405047896 */ /* 0x000fe20008000004 */
[----:B--2---:R-:W-:Y:S02]  /*0320*/  SEL R5, R5, RZ, !P0 ;  /* 0x000000ff05057207 */ /* 0x004fe40004000000 */
[----:B---3--:R-:W-:Y:S02]  /*0330*/  SEL R26, R25, RZ, !P0 ;  /* 0x000000ff191a7207 */ /* 0x008fe40004000000 */
[----:B----4-:R-:W-:-:S03]  /*0340*/  SEL R24, R24, RZ, !P0 ;  /* 0x000000ff18187207 */ /* 0x010fc60004000000 */
[----:B------:R-:W-:-:S04]  /*0350*/  FADD R5, R5, R26 ;  /* 0x0000001a05057221 */ /* 0x000fc80000000000 */
[----:B------:R-:W-:Y:S01]  /*0360*/  FADD R24, R24, R5 ;  /* 0x0000000518187221 */ /* 0x000fe20000000000 */
[----:B------:R-:W-:Y:S02]  /*0370*/  FSEL R5, RZ, 2, P0 ;  /* 0x40000000ff057808 */ /* 0x000fe40000000000 */
[----:B-----5:R-:W-:Y:S02]  /*0380*/  SEL R23, R23, RZ, !P0 ;  /* 0x000000ff17177207 */ /* 0x020fe40004000000 */
[C---:B------:R-:W-:Y:S01]  /*0390*/  FSETP.GEU.AND P1, PT, R5.reuse, 1.175494350822287508e-38, PT ;  /* 0x008000000500780b */ /* 0x040fe20003f2e000 */
[----:B------:R-:W-:Y:S01]  /*03a0*/  FMUL R2, R5, 16777216 ;  /* 0x4b80000005027820 */ /* 0x000fe20000400000 */
[----:B------:R-:W-:Y:S01]  /*03b0*/  SEL R22, R22, RZ, !P0 ;  /* 0x000000ff16167207 */ /* 0x000fe20004000000 */
[----:B------:R-:W-:Y:S01]  /*03c0*/  FADD R23, R23, R24 ;  /* 0x0000001817177221 */ /* 0x000fe20000000000 */
[----:B------:R-:W-:Y:S01]  /*03d0*/  FMUL R24, R3, 16777216 ;  /* 0x4b80000003187820 */ /* 0x000fe20000400000 */
[----:B------:R-:W-:-:S02]  /*03e0*/  SEL R21, R21, RZ, !P0 ;  /* 0x000000ff15157207 */ /* 0x000fc40004000000 */
[----:B------:R-:W-:-:S03]  /*03f0*/  SEL R19, R19, RZ, !P0 ;  /* 0x000000ff13137207 */ /* 0x000fc60004000000 */
[----:B------:R-:W-:Y:S01]  /*0400*/  FADD R22, R22, R21 ;  /* 0x0000001516167221 */ /* 0x000fe20000000000 */
[----:B------:R-:W-:Y:S02]  /*0410*/  FSEL R21, R2, R5, !P1 ;  /* 0x0000000502157208 */ /* 0x000fe40004800000 */
[----:B------:R-:W-:Y:S02]  /*0420*/  SEL R20, R20, RZ, !P0 ;  /* 0x000000ff14147207 */ /* 0x000fe40004000000 */
[----:B------:R-:W-:Y:S02]  /*0430*/  FSEL R2, RZ, 4, P0 ;  /* 0x40800000ff027808 */ /* 0x000fe40000000000 */
[----:B------:R-:W0:Y:S01]  /*0440*/  MUFU.RCP R21, R21 ;  /* 0x0000001500157308 */ /* 0x000e220000001000 */
[----:B------:R-:W-:Y:S01]  /*0450*/  FADD R19, R19, R20 ;  /* 0x0000001413137221 */ /* 0x000fe20000000000 */
[----:B------:R-:W-:Y:S01]  /*0460*/  SEL R20, RZ, 0x3f800000, !P3 ;  /* 0x3f800000ff147807 */ /* 0x000fe20005800000 */
[C---:B------:R-:W-:Y:S01]  /*0470*/  FMUL R29, R2.reuse, 16777216 ;  /* 0x4b800000021d7820 */ /* 0x040fe20000400000 */
[----:B------:R-:W-:-:S02]  /*0480*/  FSETP.GEU.AND P3, PT, R2, 1.175494350822287508e-38, PT ;  /* 0x008000000200780b */ /* 0x000fc40003f6e000 */
[----:B------:R-:W-:Y:S01]  /*0490*/  FSEL R27, R24, R3, !P2 ;  /* 0x00000003181b7208 */ /* 0x000fe20005000000 */
[----:B------:R-:W-:Y:S01]  /*04a0*/  FMUL R25, R20, 16777216 ;  /* 0x4b80000014197820 */ /* 0x000fe20000400000 */
[----:B------:R-:W-:Y:S02]  /*04b0*/  FSEL R24, R29, R2, !P3 ;  /* 0x000000021d187208 */ /* 0x000fe40005800000 */
[----:B------:R-:W-:Y:S02]  /*04c0*/  SEL R16, R16, RZ, !P0 ;  /* 0x000000ff10107207 */ /* 0x000fe40004000000 */
[CC--:B------:R-:W-:Y:S02]  /*04d0*/  FSEL R26, R25.reuse, R20.reuse, !P1 ;  /* 0x00000014191a7208 */ /* 0x0c0fe40004800000 */
[----:B------:R-:W1:Y:S01]  /*04e0*/  MUFU.RCP R24, R24 ;  /* 0x0000001800187308 */ /* 0x000e620000001000 */
[----:B------:R-:W-:Y:S01]  /*04f0*/  FADD R19, R16, R19 ;  /* 0x0000001310137221 */ /* 0x000fe20000000000 */
[----:B------:R-:W-:Y:S01]  /*0500*/  FSEL R29, R25, R20, !P2 ;  /* 0x00000014191d7208 */ /* 0x000fe20005000000 */
[----:B0-----:R-:W-:Y:S01]  /*0510*/  FMUL R21, R21, R26 ;  /* 0x0000001a15157220 */ /* 0x001fe20000400000 */
[----:B------:R-:W-:-:S02]  /*0520*/  SEL R26, R17, RZ, !P0 ;  /* 0x000000ff111a7207 */ /* 0x000fc40004000000 */
[----:B------:R-:W-:Y:S02]  /*0530*/  SEL R17, R18, RZ, !P0 ;  /* 0x000000ff12117207 */ /* 0x000fe40004000000 */
[----:B------:R-:W-:Y:S01]  /*0540*/  FSEL R25, R25, R20, !P3 ;  /* 0x0000001419197208 */ /* 0x000fe20005800000 */
[----:B------:R-:W-:Y:S01]  /*0550*/  FADD R18, R26, R19 ;  /* 0x000000131a127221 */ /* 0x000fe20000000000 */
[----:B------:R0:W2:Y:S01]  /*0560*/  MUFU.RCP R16, R27 ;  /* 0x0000001b00107308 */ /* 0x0000a20000001000 */
[----:B------:R-:W-:Y:S01]  /*0570*/  FADD R22, R17, R22 ;  /* 0x0000001611167221 */ /* 0x000fe20000000000 */
[----:B------:R-:W-:Y:S01]  /*0580*/  FMUL R17, R23, 0.25 ;  /* 0x3e80000017117820 */ /* 0x000fe20000400000 */
[----:B------:R-:W-:Y:S01]  /*0590*/  FMUL R18, R18, 0.25 ;  /* 0x3e80000012127820 */ /* 0x000fe20000400000 */
[----:B------:R-:W3:Y:S01]  /*05a0*/  SHFL.BFLY PT, R23, R2, 0x10, 0x1f ;  /* 0x0e001f0002177f89 */ /* 0x000ee200000e0000 */
[----:B------:R-:W-:Y:S01]  /*05b0*/  SEL R0, R0, RZ, !P0 ;  /* 0x000000ff00007207 */ /* 0x000fe20004000000 */
[----:B-1----:R-:W-:Y:S01]  /*05c0*/  FMUL R19, R24, R25 ;  /* 0x0000001918137220 */ /* 0x002fe20000400000 */
[----:B------:R-:W-:-:S02]  /*05d0*/  FSEL R25, R17, RZ, !P0 ;  /* 0x000000ff11197208 */ /* 0x000fc40004000000 */
[----:B0-----:R-:W-:Y:S02]  /*05e0*/  SEL R27, R6, RZ, !P0 ;  /* 0x000000ff061b7207 */ /* 0x001fe40004000000 */
[----:B------:R-:W-:Y:S02]  /*05f0*/  FSEL R6, R18, RZ, !P0 ;  /* 0x000000ff12067208 */ /* 0x000fe40004000000 */
[----:B------:R-:W-:Y:S01]  /*0600*/  SEL R7, R7, RZ, !P0 ;  /* 0x000000ff07077207 */ /* 0x000fe20004000000 */
[----:B------:R-:W-:Y:S01]  /*0610*/  FADD R0, R0, R27 ;  /* 0x0000001b00007221 */ /* 0x000fe20000000000 */
[----:B------:R-:W-:Y:S01]  /*0620*/  SEL R27, R14, RZ, !P0 ;  /* 0x000000ff0e1b7207 */ /* 0x000fe20004000000 */
[----:B------:R-:W-:Y:S01]  /*0630*/  FADD R14, -R25, R6 ;  /* 0x00000006190e7221 */ /* 0x000fe20000000100 */
[----:B------:R-:W-:Y:S01]  /*0640*/  FSETP.NEU.AND P1, PT, R5, RZ, PT ;  /* 0x000000ff0500720b */ /* 0x000fe20003f2d000 */
[----:B------:R-:W-:Y:S01]  /*0650*/  FADD R6, R7, R22 ;  /* 0x0000001607067221 */ /* 0x000fe20000000000 */
[----:B------:R-:W-:Y:S01]  /*0660*/  SEL R15, R15, RZ, !P0 ;  /* 0x000000ff0f0f7207 */ /* 0x000fe20004000000 */
[----:B------:R-:W-:Y:S01]  /*0670*/  FADD R22, R27, R0 ;  /* 0x000000001b167221 */ /* 0x000fe20000000000 */
[----:B------:R-:W-:Y:S01]  /*0680*/  FMUL R7, R14, R14 ;  /* 0x0000000e0e077220 */ /* 0x000fe20000400000 */
[----:B------:R-:W-:Y:S01]  /*0690*/  FMUL R6, R6, 0.25 ;  /* 0x3e80000006067820 */ /* 0x000fe20000400000 */
[----:B------:R-:W-:Y:S01]  /*06a0*/  FSEL R0, R21, RZ, P1 ;  /* 0x000000ff15007208 */ /* 0x000fe20000800000 */
[----:B--2---:R-:W-:Y:S01]  /*06b0*/  FMUL R16, R16, R29 ;  /* 0x0000001d10107220 */ /* 0x004fe20000400000 */
[----:B------:R-:W-:Y:S01]  /*06c0*/  FADD R15, R15, R22 ;  /* 0x000000160f0f7221 */ /* 0x000fe20000000000 */
[----:B------:R-:W-:Y:S01]  /*06d0*/  FMUL R7, R20, R7 ;  /* 0x0000000714077220 */ /* 0x000fe20000400000 */
[----:B------:R-:W-:Y:S01]  /*06e0*/  FSETP.NEU.AND P1, PT, R3, RZ, PT ;  /* 0x000000ff0300720b */ /* 0x000fe20003f2d000 */
[----:B------:R-:W-:Y:S01]  /*06f0*/  FFMA R20, R14, R0, R25 ;  /* 0x000000000e147223 */ /* 0x000fe20000000019 */
[----:B------:R-:W-:Y:S01]  /*0700*/  FSEL R21, R6, RZ, !P0 ;  /* 0x000000ff06157208 */ /* 0x000fe20004000000 */
[----:B------:R-:W-:Y:S01]  /*0710*/  FMUL R14, R15, 0.25 ;  /* 0x3e8000000f0e7820 */ /* 0x000fe20000400000 */
[----:B------:R-:W-:Y:S01]  /*0720*/  FSEL R15, R16, RZ, P1 ;  /* 0x000000ff100f7208 */ /* 0x000fe20000800000 */
[----:B------:R-:W-:Y:S01]  /*0730*/  FFMA R0, R0, R7, RZ ;  /* 0x0000000700007223 */ /* 0x000fe200000000ff */
[C---:B---3--:R-:W-:Y:S01]  /*0740*/  FADD R7, R2.reuse, R23 ;  /* 0x0000001702077221 */ /* 0x048fe20000000000 */
[----:B------:R-:W-:Y:S01]  /*0750*/  FADD R21, R21, -R20 ;  /* 0x8000001415157221 */ /* 0x000fe20000000000 */
[----:B------:R-:W-:-:S02]  /*0760*/  FSETP.NEU.AND P1, PT, R2, RZ, PT ;  /* 0x000000ff0200720b */ /* 0x000fc40003f2d000 */
[----:B------:R-:W-:Y:S01]  /*0770*/  FSEL R25, R14, RZ, !P0 ;  /* 0x000000ff0e197208 */ /* 0x000fe20004000000 */
[C---:B------:R-:W-:Y:S01]  /*0780*/  FFMA R20, R21.reuse, R15, R20 ;  /* 0x0000000f15147223 */ /* 0x040fe20000000014 */
[----:B------:R-:W-:Y:S01]  /*0790*/  FMUL R16, R21, R21 ;  /* 0x0000001515107220 */ /* 0x000fe20000400000 */
[C---:B------:R-:W-:Y:S01]  /*07a0*/  FSETP.GEU.AND P2, PT, |R7|.reuse, 1.175494350822287508e-38, PT ;  /* 0x008000000700780b */ /* 0x040fe20003f4e200 */
[----:B------:R-:W-:Y:S01]  /*07b0*/  FMUL R22, R7, 0.25 ;  /* 0x3e80000007167820 */ /* 0x000fe20000400000 */
[----:B------:R-:W-:Y:S01]  /*07c0*/  FSEL R19, R19, RZ, P1 ;  /* 0x000000ff13137208 */ /* 0x000fe20000800000 */
[--C-:B------:R-:W-:Y:S01]  /*07d0*/  FADD R21, R25, -R20.reuse ;  /* 0x8000001419157221 */ /* 0x100fe20000000000 */
[----:B------:R-:W-:Y:S01]  /*07e0*/  FMUL R16, R5, R16 ;  /* 0x0000001005107220 */ /* 0x000fe20000400000 */
[----:B------:R-:W-:Y:S02]  /*07f0*/  FSETP.GT.AND P0, PT, |R7|, 8.50705917302346158658e+37, PT ;  /* 0x7e8000000700780b */ /* 0x000fe40003f04200 */
[C---:B------:R-:W-:Y:S01]  /*0800*/  FFMA R5, R21.reuse, R19, R20 ;  /* 0x0000001315057223 */ /* 0x040fe20000000014 */
[----:B------:R-:W-:Y:S01]  /*0810*/  FMUL R20, R21, R21 ;  /* 0x0000001515147220 */ /* 0x000fe20000400000 */
[----:B------:R-:W-:Y:S01]  /*0820*/  FSEL R21, R22, R7, P0 ;  /* 0x0000000716157208 */ /* 0x000fe20000000000 */
[----:B------:R-:W-:-:S02]  /*0830*/  FFMA R0, R15, R16, R0 ;  /* 0x000000100f007223 */ /* 0x000fc40000000000 */
[----:B------:R-:W0:Y:S01]  /*0840*/  SHFL.BFLY PT, R16, R7, 0x8, 0x1f ;  /* 0x0d001f0007107f89 */ /* 0x000e2200000e0000 */
[----:B------:R-:W-:Y:S01]  /*0850*/  FMUL R20, R3, R20 ;  /* 0x0000001403147220 */ /* 0x000fe20000400000 */
[----:B------:R-:W-:Y:S02]  /*0860*/  @!P2 FMUL R21, R21, 16777216 ;  /* 0x4b8000001515a820 */ /* 0x000fe40000400000 */
[----:B------:R-:W1:Y:S01]  /*0870*/  SHFL.BFLY PT, R22, R5, 0x10, 0x1f ;  /* 0x0e001f0005167f89 */ /* 0x000e6200000e0000 */
[----:B------:R-:W-:Y:S01]  /*0880*/  FFMA R20, R19, R20, R0 ;  /* 0x0000001413147223 */ /* 0x000fe20000000000 */
[----:B------:R-:W-:Y:S01]  /*0890*/  @P0 FMUL R23, R23, 0.25 ;  /* 0x3e80000017170820 */ /* 0x000fe20000400000 */
[----:B------:R-:W2:Y:S01]  /*08a0*/  MUFU.RCP R0, R21 ;  /* 0x0000001500007308 */ /* 0x000ea20000001000 */
[----:B------:R-:W-:Y:S02]  /*08b0*/  FSETP.NEU.AND P0, PT, R7, RZ, PT ;  /* 0x000000ff0700720b */ /* 0x000fe40003f0d000 */
[----:B------:R-:W3:Y:S01]  /*08c0*/  SHFL.BFLY PT, R3, R20, 0x10, 0x1f ;  /* 0x0e001f0014037f89 */ /* 0x000ee200000e0000 */
[----:B------:R-:W-:Y:S01]  /*08d0*/  @!P2 FMUL R23, R23, 16777216 ;  /* 0x4b8000001717a820 */ /* 0x000fe20000400000 */
[----:B------:R-:W-:-:S03]  /*08e0*/  ISETP.GE.AND P2, PT, R9, 0x10, PT ;  /* 0x000000100900780c */ /* 0x000fc60003f46270 */
[----:B--2---:R-:W-:Y:S01]  /*08f0*/  FMUL R23, R0, R23 ;  /* 0x0000001700177220 */ /* 0x004fe20000400000 */
[----:B0-----:R-:W-:-:S04]  /*0900*/  FADD R0, R7, R16 ;  /* 0x0000001007007221 */ /* 0x001fc80000000000 */
[----:B------:R-:W-:Y:S01]  /*0910*/  FSEL R23, R23, RZ, P0 ;  /* 0x000000ff17177208 */ /* 0x000fe20000000000 */
[C---:B------:R-:W-:Y:S01]  /*0920*/  FMUL R19, R0.reuse, 0.25 ;  /* 0x3e80000000137820 */ /* 0x040fe20000400000 */
[C---:B------:R-:W-:Y:S01]  /*0930*/  FSETP.GT.AND P0, PT, |R0|.reuse, 8.50705917302346158658e+37, PT ;  /* 0x7e8000000000780b */ /* 0x040fe20003f04200 */
[----:B-1----:R-:W-:Y:S01]  /*0940*/  FADD R22, -R5, R22 ;  /* 0x0000001605167221 */ /* 0x002fe20000000100 */
[----:B------:R-:W-:Y:S02]  /*0950*/  FSETP.GEU.AND P1, PT, |R0|, 1.175494350822287508e-38, PT ;  /* 0x008000000000780b */ /* 0x000fe40003f2e200 */
[----:B------:R-:W-:Y:S01]  /*0960*/  FSEL R24, R19, R0, P0 ;  /* 0x0000000013187208 */ /* 0x000fe20000000000 */
[C---:B------:R-:W-:Y:S01]  /*0970*/  FMUL R15, R22.reuse, R22 ;  /* 0x00000016160f7220 */ /* 0x040fe20000400000 */
[----:B------:R-:W-:Y:S01]  /*0980*/  FFMA R5, R22, R23, R5 ;  /* 0x0000001716057223 */ /* 0x000fe20000000005 */
[----:B------:R-:W-:Y:S01]  /*0990*/  IMAD.SHL.U32 R19, R9, 0x80, RZ ;  /* 0x0000008009137824 */ /* 0x000fe200078e00ff */
[----:B------:R-:W-:Y:S01]  /*09a0*/  SHF.R.U32.HI R22, RZ, 0x2, R9 ;  /* 0x00000002ff167819 */ /* 0x000fe20000011609 */
[----:B------:R-:W-:Y:S01]  /*09b0*/  FMUL R15, R2, R15 ;  /* 0x0000000f020f7220 */ /* 0x000fe20000400000 */
[----:B---3--:R-:W-:Y:S01]  /*09c0*/  FADD R20, R20, R3 ;  /* 0x0000000314147221 */ /* 0x008fe20000000000 */
[----:B------:R-:W0:Y:S01]  /*09d0*/  SHFL.BFLY PT, R2, R5, 0x8, 0x1f ;  /* 0x0d001f0005027f89 */ /* 0x000e2200000e0000 */
[----:B------:R-:W-:Y:S01]  /*09e0*/  LOP3.LUT R21, R19, 0x180, RZ, 0xc0, !PT ;  /* 0x0000018013157812 */ /* 0x000fe200078ec0ff */
[----:B------:R-:W-:Y:S01]  /*09f0*/  @P0 FMUL R16, R16, 0.25 ;  /* 0x3e80000010100820 */ /* 0x000fe20000400000 */
[----:B------:R-:W-:Y:S01]  /*0a00*/  SGXT.U32 R22, R22, 0x5 ;  /* 0x000000051616781a */ /* 0x000fe20000000000 */
[----:B------:R-:W-:Y:S01]  /*0a10*/  FFMA R15, R23, R15, R20 ;  /* 0x0000000f170f7223 */ /* 0x000fe20000000014 */
[----:B------:R-:W-:Y:S01]  /*0a20*/  @!P1 FMUL R24, R24, 16777216 ;  /* 0x4b80000018189820 */ /* 0x000fe20000400000 */
[----:B------:R-:W1:Y:S01]  /*0a30*/  SHFL.BFLY PT, R3, R0, 0x4, 0x1f ;  /* 0x0c801f0000037f89 */ /* 0x000e6200000e0000 */
[C---:B------:R-:W-:Y:S01]  /*0a40*/  LOP3.LUT R22, R21.reuse, R22, RZ, 0xfc, !PT ;  /* 0x0000001615167212 */ /* 0x040fe200078efcff */
[----:B------:R-:W-:Y:S01]  /*0a50*/  @!P1 FMUL R16, R16, 16777216 ;  /* 0x4b80000010109820 */ /* 0x000fe20000400000 */
[----:B------:R-:W-:Y:S01]  /*0a60*/  LEA.HI R21, R21, UR4, RZ, 0x1d ;  /* 0x0000000415157c11 */ /* 0x000fe2000f8fe8ff */
[----:B------:R-:W2:Y:S01]  /*0a70*/  SHFL.BFLY PT, R20, R15, 0x8, 0x1f ;  /* 0x0d001f000f147f89 */ /* 0x000ea200000e0000 */
[----:B------:R3:W4:Y:S01]  /*0a80*/  MUFU.RCP R19, R24 ;  /* 0x0000001800137308 */ /* 0x0007220000001000 */
[----:B------:R-:W-:-:S02]  /*0a90*/  SHF.L.U32 R23, R9, 0x4, RZ ;  /* 0x0000000409177819 */ /* 0x000fc400000006ff */
[----:B------:R-:W-:Y:S01]  /*0aa0*/  IMAD R21, R22, 0x4, R21 ;  /* 0x0000000416157824 */ /* 0x000fe200078e0215 */
[----:B------:R-:W-:Y:S02]  /*0ab0*/  FSETP.NEU.AND P0, PT, R0, RZ, PT ;  /* 0x000000ff0000720b */ /* 0x000fe40003f0d000 */
[----:B------:R-:W-:Y:S02]  /*0ac0*/  LOP3.LUT R23, R23, 0x7f0, RZ, 0xc0, !PT ;  /* 0x000007f017177812 */ /* 0x000fe400078ec0ff */
[----:B------:R5:W-:Y:S01]  /*0ad0*/  STS [R21], R17 ;  /* 0x0000001115007388 */ /* 0x000be20000000800 */
[----:B---3--:R-:W-:Y:S02]  /*0ae0*/  LOP3.LUT R24, R9, 0x1f, RZ, 0xc0, !PT ;  /* 0x0000001f09187812 */ /* 0x008fe400078ec0ff */
[----:B------:R-:W-:Y:S01]  /*0af0*/  IADD3 R4, R23, UR4, R4 ;  /* 0x0000000417047c10 */ /* 0x000fe2000fffe004 */
[----:B------:R3:W-:Y:S01]  /*0b00*/  STS [R21+0x80], R18 ;  /* 0x0000801215007388 */ /* 0x0007e20000000800 */
[----:B0-----:R-:W-:Y:S01]  /*0b10*/  FADD R22, -R5, R2 ;  /* 0x0000000205167221 */ /* 0x001fe20000000100 */
[----:B----4-:R-:W-:-:S02]  /*0b20*/  FMUL R19, R19, R16 ;  /* 0x0000001013137220 */ /* 0x010fc40000400000 */
[----:B------:R-:W-:Y:S01]  /*0b30*/  STS [R21+0x100], R6 ;  /* 0x0001000615007388 */ /* 0x000fe20000000800 */
[----:B------:R-:W-:Y:S01]  /*0b40*/  FMUL R16, R22, R22 ;  /* 0x0000001616107220 */ /* 0x000fe20000400000 */
[----:B-----5:R-:W-:Y:S01]  /*0b50*/  SHF.R.U32.HI R17, RZ, 0x5, R9 ;  /* 0x00000005ff117819 */ /* 0x020fe20000011609 */
[----:B-1----:R-:W-:Y:S01]  /*0b60*/  FADD R2, R0, R3 ;  /* 0x0000000300027221 */ /* 0x002fe20000000000 */
[----:B------:R0:W-:Y:S01]  /*0b70*/  STS [R21+0x180], R14 ;  /* 0x0001800e15007388 */ /* 0x0001e20000000800 */
[----:B------:R-:W-:Y:S01]  /*0b80*/  FMUL R16, R7, R16 ;  /* 0x0000001007107220 */ /* 0x000fe20000400000 */
[----:B------:R-:W-:Y:S01]  /*0b90*/  FSEL R7, R19, RZ, P0 ;  /* 0x000000ff13077208 */ /* 0x000fe20000000000 */
[----:B--2---:R-:W-:Y:S01]  /*0ba0*/  FADD R20, R15, R20 ;  /* 0x000000140f147221 */ /* 0x004fe20000000000 */
[C---:B------:R-:W-:Y:S01]  /*0bb0*/  FMUL R15, R2.reuse, 0.25 ;  /* 0x3e800000020f7820 */ /* 0x040fe20000400000 */
[----:B------:R-:W-:Y:S01]  /*0bc0*/  BAR.SYNC.DEFER_BLOCKING 0x0 ;  /* 0x0000000000007b1d */ /* 0x000fe20000010000 */
[----:B------:R-:W-:Y:S01]  /*0bd0*/  FSETP.GT.AND P0, PT, |R2|, 8.50705917302346158658e+37, PT ;  /* 0x7e8000000200780b */ /* 0x000fe20003f04200 */
[----:B------:R-:W-:Y:S01]  /*0be0*/  FFMA R19, R7, R16, R20 ;  /* 0x0000001007137223 */ /* 0x000fe20000000014 */
[----:B---3--:R-:W-:Y:S01]  /*0bf0*/  FFMA R18, R22, R7, R5 ;  /* 0x0000000716127223 */ /* 0x008fe20000000005 */
[----:B------:R-:W-:-:S02]  /*0c00*/  FSETP.GEU.AND P1, PT, |R2|, 1.175494350822287508e-38, PT ;  /* 0x008000000200780b */ /* 0x000fc40003f2e200 */
[----:B------:R-:W-:Y:S02]  /*0c10*/  FSEL R22, R15, R2, P0 ;  /* 0x000000020f167208 */ /* 0x000fe40000000000 */
[----:B0-----:R-:W0:Y:S01]  /*0c20*/  LDC.64 R14, c[0x0][0x218] ;  /* 0x00008600ff0e7b82 */ /* 0x001e220000000a00 */
[----:B------:R-:W-:Y:S01]  /*0c30*/  SGXT.U32 R17, R17, 0x2 ;  /* 0x000000021111781a */ /* 0x000fe20000000000 */
[----:B------:R-:W1:Y:S01]  /*0c40*/  SHFL.BFLY PT, R23, R18, 0x4, 0x1f ;  /* 0x0c801f0012177f89 */ /* 0x000e6200000e0000 */
[----:B------:R-:W-:Y:S02]  /*0c50*/  SHF.L.U32 R16, R9, 0x2, RZ ;  /* 0x0000000209107819 */ /* 0x000fe400000006ff */
[----:B------:R-:W-:Y:S01]  /*0c60*/  LOP3.LUT R12, R12, R17, RZ, 0xfc, !PT ;  /* 0x000000110c0c7212 */ /* 0x000fe200078efcff */
[----:B------:R-:W2:Y:S01]  /*0c70*/  SHFL.BFLY PT, R20, R19, 0x4, 0x1f ;  /* 0x0c801f0013147f89 */ /* 0x000ea200000e0000 */
[----:B------:R-:W-:Y:S01]  /*0c80*/  LOP3.LUT R21, R16, 0x7c, RZ, 0xc0, !PT ;  /* 0x0000007c10157812 */ /* 0x000fe200078ec0ff */
[----:B------:R-:W-:Y:S01]  /*0c90*/  @P0 FMUL R3, R3, 0.25 ;  /* 0x3e80000003030820 */ /* 0x000fe20000400000 */
[----:B------:R-:W-:Y:S01]  /*0ca0*/  ISETP.GE.AND P3, PT, R12, 0x80, PT ;  /* 0x000000800c00780c */ /* 0x000fe20003f66270 */
[----:B------:R-:W-:Y:S01]  /*0cb0*/  @!P1 FMUL R22, R22, 16777216 ;  /* 0x4b80000016169820 */ /* 0x000fe20000400000 */
[----:B------:R-:W-:Y:S01]  /*0cc0*/  FSETP.NEU.AND P0, PT, R2, RZ, PT ;  /* 0x000000ff0200720b */ /* 0x000fe20003f0d000 */
[----:B------:R-:W-:-:S02]  /*0cd0*/  IMAD R21, R12, 0x80, R21 ;  /* 0x000000800c157824 */ /* 0x000fc400078e0215 */
[----:B------:R-:W-:Y:S01]  /*0ce0*/  @!P1 FMUL R3, R3, 16777216 ;  /* 0x4b80000003039820 */ /* 0x000fe20000400000 */
[----:B------:R-:W-:Y:S01]  /*0cf0*/  ISETP.GE.U32.AND P1, PT, R24, 0x4, PT ;  /* 0x000000041800780c */ /* 0x000fe20003f26070 */
[----:B------:R-:W3:Y:S01]  /*0d00*/  LDS.128 R4, [R4] ;  /* 0x0000000004047984 */ /* 0x000ee20000000c00 */
[----:B------:R-:W4:Y:S01]  /*0d10*/  MUFU.RCP R22, R22 ;  /* 0x0000001600167308 */ /* 0x000f220000001000 */
[----:B------:R-:W-:Y:S01]  /*0d20*/  LOP3.LUT R12, R9, 0x3, RZ, 0xc0, !PT ;  /* 0x00000003090c7812 */ /* 0x000fe200078ec0ff */
[----:B0-----:R-:W-:-:S04]  /*0d30*/  IMAD.WIDE R14, R21, 0x4, R14 ;  /* 0x00000004150e7825 */ /* 0x001fc800078e020e */
[----:B-1----:R-:W-:-:S04]  /*0d40*/  FADD R23, -R18, R23 ;  /* 0x0000001712177221 */ /* 0x002fc80000000100 */
[----:B------:R-:W-:Y:S01]  /*0d50*/  FMUL R25, R23, R23 ;  /* 0x0000001717197220 */ /* 0x000fe20000400000 */
[----:B--2---:R-:W-:Y:S01]  /*0d60*/  FADD R19, R19, R20 ;  /* 0x0000001413137221 */ /* 0x004fe20000000000 */
[----:B----4-:R-:W-:Y:S01]  /*0d70*/  FMUL R22, R22, R3 ;  /* 0x0000000316167220 */ /* 0x010fe20000400000 */
[C---:B------:R-:W-:Y:S01]  /*0d80*/  IMAD.SHL.U32 R20, R17.reuse, 0x4, RZ ;  /* 0x0000000411147824 */ /* 0x040fe200078e00ff */
[----:B------:R-:W-:Y:S01]  /*0d90*/  SHF.L.U32 R3, R12, 0x4, RZ ;  /* 0x000000040c037819 */ /* 0x000fe200000006ff */
[----:B------:R-:W-:Y:S01]  /*0da0*/  FMUL R25, R0, R25 ;  /* 0x0000001900197220 */ /* 0x000fe20000400000 */
[----:B------:R-:W-:Y:S02]  /*0db0*/  SHF.L.U32 R17, R17, 0x3, RZ ;  /* 0x0000000311117819 */ /* 0x000fe400000006ff */
[----:B------:R-:W-:Y:S02]  /*0dc0*/  FSEL R22, R22, RZ, P0 ;  /* 0x000000ff16167208 */ /* 0x000fe40000000000 */
[----:B------:R-:W-:-:S03]  /*0dd0*/  LOP3.LUT R21, R3, R20, RZ, 0xfc, !PT ;  /* 0x0000001403157212 */ /* 0x000fc600078efcff */
[----:B------:R-:W-:Y:S01]  /*0de0*/  FFMA R18, R23, R22, R18 ;  /* 0x0000001617127223 */ /* 0x000fe20000000012 */
[----:B------:R-:W-:Y:S01]  /*0df0*/  FFMA R22, R22, R25, R19 ;  /* 0x0000001916167223 */ /* 0x000fe20000000013 */
[----:B---3--:R-:W-:Y:S01]  /*0e00*/  @!P3 STG.E.128 desc[UR6][R14.64], R4 ;  /* 0x000000040e00b986 */ /* 0x008fe2000c101d06 */
[----:B------:R-:W-:Y:S06]  /*0e10*/  BAR.SYNC.DEFER_BLOCKING 0x0 ;  /* 0x0000000000007b1d */ /* 0x000fec0000010000 */
[----:B------:R-:W-:Y:S04]  /*0e20*/  @!P1 STS [R21+UR4+0x80], R2 ;  /* 0x0000800215009988 */ /* 0x000fe80008000804 */
[----:B------:R-:W-:Y:S04]  /*0e30*/  @!P1 STS [R21+UR4], R18 ;  /* 0x0000001215009988 */ /* 0x000fe80008000804 */
[----:B------:R-:W-:Y:S01]  /*0e40*/  @!P1 STS [R21+UR4+0x40], R22 ;  /* 0x0000401615009988 */ /* 0x000fe20008000804 */
[----:B------:R-:W-:Y:S06]  /*0e50*/  BAR.SYNC.DEFER_BLOCKING 0x0 ;  /* 0x0000000000007b1d */ /* 0x000fec0000010000 */
[----:B------:R-:W0:Y:S04]  /*0e60*/  @!P2 LDS R10, [R16+UR4+0x80] ;  /* 0x00008004100aa984 */ /* 0x000e280008000800 */
[----:B------:R-:W1:Y:S04]  /*0e70*/  @!P2 LDS R13, [R16+UR4] ;  /* 0x00000004100da984 */ /* 0x000e680008000800 */
[----:B------:R-:W2:Y:S04]  /*0e80*/  @!P2 LDS R11, [R16+UR4+0x40] ;  /* 0x00004004100ba984 */ /* 0x000ea80008000800 */
[----:B0-----:R-:W0:Y:S04]  /*0e90*/  SHFL.BFLY PT, R19, R10, 0x2, 0x1f ;  /* 0x0c401f000a137f89 */ /* 0x001e2800000e0000 */
[----:B-1----:R-:W1:Y:S04]  /*0ea0*/  SHFL.BFLY PT, R2, R13, 0x2, 0x1f ;  /* 0x0c401f000d027f89 */ /* 0x002e6800000e0000 */
[----:B--2---:R-:W2:Y:S01]  /*0eb0*/  SHFL.BFLY PT, R4, R11, 0x2, 0x1f ;  /* 0x0c401f000b047f89 */ /* 0x004ea200000e0000 */
[----:B0-----:R-:W-:-:S04]  /*0ec0*/  FADD R0, R10, R19 ;  /* 0x000000130a007221 */ /* 0x001fc80000000000 */
[C---:B------:R-:W-:Y:S01]  /*0ed0*/  FMUL R5, R0.reuse, 0.25 ;  /* 0x3e80000000057820 */ /* 0x040fe20000400000 */
[C---:B------:R-:W-:Y:S01]  /*0ee0*/  FSETP.GEU.AND P1, PT, |R0|.reuse, 1.175494350822287508e-38, PT ;  /* 0x008000000000780b */ /* 0x040fe20003f2e200 */
[----:B-1----:R-:W-:Y:S01]  /*0ef0*/  FADD R2, -R13, R2 ;  /* 0x000000020d027221 */ /* 0x002fe20000000100 */
[----:B------:R-:W-:Y:S01]  /*0f00*/  FSETP.GT.AND P0, PT, |R0|, 8.50705917302346158658e+37, PT ;  /* 0x7e8000000000780b */ /* 0x000fe20003f04200 */
[----:B--2---:R-:W-:Y:S02]  /*0f10*/  FADD R4, R11, R4 ;  /* 0x000000040b047221 */ /* 0x004fe40000000000 */
[----:B------:R-:W-:Y:S01]  /*0f20*/  FMUL R15, R2, R2 ;  /* 0x00000002020f7220 */ /* 0x000fe20000400000 */
[----:B------:R-:W-:Y:S02]  /*0f30*/  FSEL R6, R5, R0, P0 ;  /* 0x0000000005067208 */ /* 0x000fe40000000000 */
[----:B------:R-:W0:Y:S01]  /*0f40*/  SHFL.BFLY PT, R5, R0, 0x1, 0x1f ;  /* 0x0c201f0000057f89 */ /* 0x000e2200000e0000 */
[----:B------:R-:W-:-:S04]  /*0f50*/  FMUL R15, R10, R15 ;  /* 0x0000000f0a0f7220 */ /* 0x000fc80000400000 */
[----:B------:R-:W-:Y:S02]  /*0f60*/  @!P1 FMUL R6, R6, 16777216 ;  /* 0x4b80000006069820 */ /* 0x000fe40000400000 */
[----:B------:R-:W-:Y:S01]  /*0f70*/  @P0 FMUL R19, R19, 0.25 ;  /* 0x3e80000013130820 */ /* 0x000fe20000400000 */
[----:B------:R-:W-:-:S03]  /*0f80*/  FSETP.NEU.AND P0, PT, R0, RZ, PT ;  /* 0x000000ff0000720b */ /* 0x000fc60003f0d000 */
[----:B------:R-:W1:Y:S01]  /*0f90*/  MUFU.RCP R6, R6 ;  /* 0x0000000600067308 */ /* 0x000e620000001000 */
[----:B------:R-:W-:Y:S01]  /*0fa0*/  @!P1 FMUL R19, R19, 16777216 ;  /* 0x4b80000013139820 */ /* 0x000fe20000400000 */
[----:B0-----:R-:W-:-:S03]  /*0fb0*/  FADD R7, R0, R5 ;  /* 0x0000000500077221 */ /* 0x001fc60000000000 */
[----:B-1----:R-:W-:Y:S02]  /*0fc0*/  FMUL R19, R6, R19 ;  /* 0x0000001306137220 */ /* 0x002fe40000400000 */
[----:B------:R-:W-:-:S03]  /*0fd0*/  FSETP.GEU.AND P1, PT, |R7|, 1.175494350822287508e-38, PT ;  /* 0x008000000700780b */ /* 0x000fc60003f2e200 */
[----:B------:R-:W-:Y:S02]  /*0fe0*/  FSEL R19, R19, RZ, P0 ;  /* 0x000000ff13137208 */ /* 0x000fe40000000000 */
[----:B------:R-:W-:-:S03]  /*0ff0*/  FSETP.GT.AND P0, PT, |R7|, 8.50705917302346158658e+37, PT ;  /* 0x7e8000000700780b */ /* 0x000fc60003f04200 */
[----:B------:R-:W-:Y:S01]  /*1000*/  FFMA R13, R2, R19, R13 ;  /* 0x00000013020d7223 */ /* 0x000fe2000000000d */
[----:B------:R-:W-:Y:S01]  /*1010*/  FMUL R2, R7, 0.25 ;  /* 0x3e80000007027820 */ /* 0x000fe20000400000 */
[----:B------:R-:W-:-:S04]  /*1020*/  FFMA R4, R19, R15, R4 ;  /* 0x0000000f13047223 */ /* 0x000fc80000000004 */
[----:B------:R-:W-:Y:S01]  /*1030*/  FSEL R6, R2, R7, P0 ;  /* 0x0000000702067208 */ /* 0x000fe20000000000 */
[----:B------:R-:W0:Y:S03]  /*1040*/  SHFL.BFLY PT, R11, R4, 0x1, 0x1f ;  /* 0x0c201f00040b7f89 */ /* 0x000e2600000e0000 */
[----:B------:R-:W-:Y:S01]  /*1050*/  @P0 FMUL R5, R5, 0.25 ;  /* 0x3e80000005050820 */ /* 0x000fe20000400000 */
[----:B------:R-:W1:Y:S01]  /*1060*/  SHFL.BFLY PT, R2, R13, 0x1, 0x1f ;  /* 0x0c201f000d027f89 */ /* 0x000e6200000e0000 */
[----:B------:R-:W-:Y:S01]  /*1070*/  @!P1 FMUL R6, R6, 16777216 ;  /* 0x4b80000006069820 */ /* 0x000fe20000400000 */
[----:B------:R-:W-:Y:S01]  /*1080*/  ISETP.NE.AND P0, PT, R12, RZ, PT ;  /* 0x000000ff0c00720c */ /* 0x000fe20003f05270 */
[----:B------:R-:W-:Y:S01]  /*1090*/  @!P1 FMUL R5, R5, 16777216 ;  /* 0x4b80000005059820 */ /* 0x000fe20000400000 */
[----:B------:R-:W-:Y:S02]  /*10a0*/  FSETP.NEU.AND P1, PT, R7, RZ, PT ;  /* 0x000000ff0700720b */ /* 0x000fe40003f2d000 */
[----:B------:R-:W-:Y:S01]  /*10b0*/  ISETP.LT.AND P0, PT, R9, 0x10, !P0 ;  /* 0x000000100900780c */ /* 0x000fe20004701270 */
[----:B------:R-:W2:-:S12]  /*10c0*/  MUFU.RCP R6, R6 ;  /* 0x0000000600067308 */ /* 0x000e980000001000 */
[----:B------:R3:W-:Y:S01]  /*10d0*/  @P0 STS [R16+UR4+0x80], R7 ;  /* 0x0000800710000988 */ /* 0x0007e20008000804 */
[----:B0-----:R-:W-:Y:S01]  /*10e0*/  FADD R4, R4, R11 ;  /* 0x0000000b04047221 */ /* 0x001fe20000000000 */
[----:B--2---:R-:W-:Y:S01]  /*10f0*/  FMUL R5, R6, R5 ;  /* 0x0000000506057220 */ /* 0x004fe20000400000 */
[----:B------:R-:W0:Y:S01]  /*1100*/  LDC.64 R10, c[0x0][0x228] ;  /* 0x00008a00ff0a7b82 */ /* 0x000e220000000a00 */
[----:B-1----:R-:W-:-:S03]  /*1110*/  FADD R2, -R13, R2 ;  /* 0x000000020d027221 */ /* 0x002fc60000000100 */
[----:B------:R-:W-:Y:S01]  /*1120*/  FSEL R5, R5, RZ, P1 ;  /* 0x000000ff05057208 */ /* 0x000fe20000800000 */
[----:B------:R-:W-:-:S03]  /*1130*/  FMUL R15, R2, R2 ;  /* 0x00000002020f7220 */ /* 0x000fc60000400000 */
[----:B---3--:R-:W1:Y:S01]  /*1140*/  LDC.64 R6, c[0x0][0x230] ;  /* 0x00008c00ff067b82 */ /* 0x008e620000000a00 */
[----:B------:R-:W-:Y:S01]  /*1150*/  FMUL R15, R0, R15 ;  /* 0x0000000f000f7220 */ /* 0x000fe20000400000 */
[----:B------:R-:W-:Y:S01]  /*1160*/  FFMA R13, R2, R5, R13 ;  /* 0x00000005020d7223 */ /* 0x000fe2000000000d */
[----:B------:R-:W-:Y:S02]  /*1170*/  SHF.R.U32.HI R0, RZ, 0x2, R9 ;  /* 0x00000002ff007819 */ /* 0x000fe40000011609 */
[----:B------:R-:W-:Y:S02]  /*1180*/  FFMA R15, R5, R15, R4 ;  /* 0x0000000f050f7223 */ /* 0x000fe40000000004 */
[----:B------:R-:W-:Y:S01]  /*1190*/  @P0 STS [R16+UR4], R13 ;  /* 0x0000000d10000988 */ /* 0x000fe20008000804 */
[----:B------:R-:W2:Y:S01]  /*11a0*/  LDC.64 R4, c[0x0][0x220] ;  /* 0x00008800ff047b82 */ /* 0x000ea20000000a00 */
[----:B------:R-:W-:Y:S02]  /*11b0*/  SGXT.U32 R0, R0, 0x3 ;  /* 0x000000030000781a */ /* 0x000fe40000000000 */
[----:B------:R-:W-:Y:S05]  /*11c0*/  @P0 STS [R16+UR4+0x40], R15 ;  /* 0x0000400f10000988 */ /* 0x000fea0008000804 */
[----:B------:R-:W-:Y:S01]  /*11d0*/  BAR.SYNC.DEFER_BLOCKING 0x0 ;  /* 0x0000000000007b1d */ /* 0x000fe20000010000 */
[----:B------:R-:W-:Y:S01]  /*11e0*/  LOP3.LUT P0, RZ, R17, R0, RZ, 0xfc, !PT ;  /* 0x0000000011ff7212 */ /* 0x000fe2000780fcff */
[----:B------:R-:W-:-:S03]  /*11f0*/  IMAD.MOV.U32 R0, RZ, RZ, 0x3c000000 ;  /* 0x3c000000ff007424 */ /* 0x000fc600078e00ff */
[C---:B------:R-:W-:Y:S01]  /*1200*/  ISETP.LT.AND P0, PT, R8.reuse, 0x80, !P0 ;  /* 0x000000800800780c */ /* 0x040fe20004701270 */
[C---:B--2---:R-:W-:Y:S01]  /*1210*/  IMAD.WIDE R4, R8.reuse, 0x4, R4 ;  /* 0x0000000408047825 */ /* 0x044fe200078e0204 */
[----:B------:R-:W2:Y:S04]  /*1220*/  LDS R19, [R3+UR4] ;  /* 0x0000000403137984 */ /* 0x000ea80008000800 */
[----:B------:R0:W3:Y:S02]  /*1230*/  LDS R21, [R3+UR4+0x40] ;  /* 0x0000400403157984 */ /* 0x0000e40008000800 */
[----:B0-----:R-:W-:-:S05]  /*1240*/  IMAD.WIDE R2, R8, 0x4, R10 ;  /* 0x0000000408027825 */ /* 0x001fca00078e020a */
[----:B--2---:R0:W-:Y:S04]  /*1250*/  @P0 STG.E desc[UR6][R4.64], R19 ;  /* 0x0000001304000986 */ /* 0x0041e8000c101906 */
[----:B---3--:R0:W-:Y:S01]  /*1260*/  @P0 STG.E desc[UR6][R2.64], R21 ;  /* 0x0000001502000986 */ /* 0x0081e2000c101906 */
[----:B------:R-:W-:Y:S01]  /*1270*/  FFMA R0, R21, R0, 9.9999997473787516356e-06 ;  /* 0x3727c5ac15007423 */ /* 0x000fe20000000000 */
[----:B01----:R-:W-:Y:S06]  /*1280*/  @!P0 EXIT ;  /* 0x000000000000894d */ /* 0x003fec0003800000 */
[----:B0-----:R-:W0:Y:S01]  /*1290*/  MUFU.RSQ R3, R0 ;  /* 0x0000000000037308 */ /* 0x001e220000001400 */
[----:B------:R-:W-:-:S05]  /*12a0*/  IMAD.WIDE R8, R8, 0x4, R6 ;  /* 0x0000000408087825 */ /* 0x000fca00078e0206 */
[----:B0-----:R-:W-:Y:S01]  /*12b0*/  STG.E desc[UR6][R8.64], R3 ;  /* 0x0000000308007986 */ /* 0x001fe2000c101906 */
[----:B------:R-:W-:Y:S05]  /*12c0*/  EXIT ;  /* 0x000000000000794d */ /* 0x000fea0003800000 */
.L_x_0:
[----:B------:R-:W-:-:S00]  /*12d0*/  BRA `(.L_x_0) ;  /* 0xfffffffc00fc7947 */ /* 0x000fc0000383ffff */
[----:B------:R-:W-:-:S00]  /*12e0*/  NOP ;  /* 0x0000000000007918 */ /* 0x000fc00000000000 */
        /* <DEDUP_REMOVED lines=9> */
.L_x_1:


//--------------------- .nv.global.init           --------------------------
	.section	.nv.global.init,"aw",@progbits
.nv.global.init:
	.type		_$_str,@object
	.size		_$_str,(.L_0 - _$_str)
_$_str:
        /*0000*/ 	.byte	0x5f, 0x5f, 0x43, 0x55, 0x44, 0x41, 0x5f, 0x46, 0x54, 0x5a, 0x00
.L_0:


//--------------------- .nv.shared.triton_red_fused_avg_pool2d_native_group_norm_24 --------------------------
	.section	.nv.shared.triton_red_fused_avg_pool2d_native_group_norm_24,"aw",@nobits
	.sectionflags	@""
	.align	16
	.zero		1024


//--------------------- .nv.constant0.triton_red_fused_avg_pool2d_native_group_norm_24 --------------------------
	.section	.nv.constant0.triton_red_fused_avg_pool2d_native_group_norm_24,"a",@progbits
	.sectionflags	@""
	.align	4
.nv.constant0.triton_red_fused_avg_pool2d_native_group_norm_24:
	.zero		576
